//
// Generated by NVIDIA NVVM Compiler
//
// Compiler Build ID: CL-36424714
// Cuda compilation tools, release 13.0, V13.0.88
// Based on NVVM 20.0.0
//

.version 9.0
.target sm_100
.address_size 64

	// .globl	_Z4gemmILi128ELi128ELi16ELi8ELi8EEvPfS0_S0_iii
// _ZZ4gemmILi128ELi128ELi16ELi8ELi8EEvPfS0_S0_iiiE2sA has been demoted
// _ZZ4gemmILi128ELi128ELi16ELi8ELi8EEvPfS0_S0_iiiE2sB has been demoted

.visible .entry _Z4gemmILi128ELi128ELi16ELi8ELi8EEvPfS0_S0_iii(
	.param .u64 .ptr .align 1 _Z4gemmILi128ELi128ELi16ELi8ELi8EEvPfS0_S0_iii_param_0,
	.param .u64 .ptr .align 1 _Z4gemmILi128ELi128ELi16ELi8ELi8EEvPfS0_S0_iii_param_1,
	.param .u64 .ptr .align 1 _Z4gemmILi128ELi128ELi16ELi8ELi8EEvPfS0_S0_iii_param_2,
	.param .u32 _Z4gemmILi128ELi128ELi16ELi8ELi8EEvPfS0_S0_iii_param_3,
	.param .u32 _Z4gemmILi128ELi128ELi16ELi8ELi8EEvPfS0_S0_iii_param_4,
	.param .u32 _Z4gemmILi128ELi128ELi16ELi8ELi8EEvPfS0_S0_iii_param_5
)
{
	.reg .pred 	%p<4>;
	.reg .b32 	%r<78>;
	.reg .b32 	%f<483>;
	.reg .b64 	%rd<57>;
	// demoted variable
	.shared .align 4 .b8 _ZZ4gemmILi128ELi128ELi16ELi8ELi8EEvPfS0_S0_iiiE2sA[8192];
	// demoted variable
	.shared .align 4 .b8 _ZZ4gemmILi128ELi128ELi16ELi8ELi8EEvPfS0_S0_iiiE2sB[8192];
	ld.param.u32 	%r10, [_Z4gemmILi128ELi128ELi16ELi8ELi8EEvPfS0_S0_iii_param_5];
	setp.lt.s32 	%p1, %r10, 16;
	mov.f32 	%f419, 0f00000000;
	mov.f32 	%f420, %f419;
	mov.f32 	%f421, %f419;
	mov.f32 	%f422, %f419;
	mov.f32 	%f423, %f419;
	mov.f32 	%f424, %f419;
	mov.f32 	%f425, %f419;
	mov.f32 	%f426, %f419;
	mov.f32 	%f427, %f419;
	mov.f32 	%f428, %f419;
	mov.f32 	%f429, %f419;
	mov.f32 	%f430, %f419;
	mov.f32 	%f431, %f419;
	mov.f32 	%f432, %f419;
	mov.f32 	%f433, %f419;
	mov.f32 	%f434, %f419;
	mov.f32 	%f435, %f419;
	mov.f32 	%f436, %f419;
	mov.f32 	%f437, %f419;
	mov.f32 	%f438, %f419;
	mov.f32 	%f439, %f419;
	mov.f32 	%f440, %f419;
	mov.f32 	%f441, %f419;
	mov.f32 	%f442, %f419;
	mov.f32 	%f443, %f419;
	mov.f32 	%f444, %f419;
	mov.f32 	%f445, %f419;
	mov.f32 	%f446, %f419;
	mov.f32 	%f447, %f419;
	mov.f32 	%f448, %f419;
	mov.f32 	%f449, %f419;
	mov.f32 	%f450, %f419;
	mov.f32 	%f451, %f419;
	mov.f32 	%f452, %f419;
	mov.f32 	%f453, %f419;
	mov.f32 	%f454, %f419;
	mov.f32 	%f455, %f419;
	mov.f32 	%f456, %f419;
	mov.f32 	%f457, %f419;
	mov.f32 	%f458, %f419;
	mov.f32 	%f459, %f419;
	mov.f32 	%f460, %f419;
	mov.f32 	%f461, %f419;
	mov.f32 	%f462, %f419;
	mov.f32 	%f463, %f419;
	mov.f32 	%f464, %f419;
	mov.f32 	%f465, %f419;
	mov.f32 	%f466, %f419;
	mov.f32 	%f467, %f419;
	mov.f32 	%f468, %f419;
	mov.f32 	%f469, %f419;
	mov.f32 	%f470, %f419;
	mov.f32 	%f471, %f419;
	mov.f32 	%f472, %f419;
	mov.f32 	%f473, %f419;
	mov.f32 	%f474, %f419;
	mov.f32 	%f475, %f419;
	mov.f32 	%f476, %f419;
	mov.f32 	%f477, %f419;
	mov.f32 	%f478, %f419;
	mov.f32 	%f479, %f419;
	mov.f32 	%f480, %f419;
	mov.f32 	%f481, %f419;
	mov.f32 	%f482, %f419;
	@%p1 bra 	$L__BB0_5;
	ld.param.u32 	%r73, [_Z4gemmILi128ELi128ELi16ELi8ELi8EEvPfS0_S0_iii_param_5];
	shr.s32 	%r12, %r73, 31;
	shr.u32 	%r13, %r12, 28;
	add.s32 	%r14, %r73, %r13;
	shr.s32 	%r1, %r14, 4;
	mov.b32 	%r75, 0;
	mov.f32 	%f419, 0f00000000;
	mov.u32 	%r16, %tid.x;
	shl.b32 	%r17, %r16, 5;
	and.b32  	%r18, %r17, 480;
$L__BB0_2:
	ld.param.u32 	%r74, [_Z4gemmILi128ELi128ELi16ELi8ELi8EEvPfS0_S0_iii_param_5];
	ld.param.u32 	%r71, [_Z4gemmILi128ELi128ELi16ELi8ELi8EEvPfS0_S0_iii_param_4];
	ld.param.u64 	%rd55, [_Z4gemmILi128ELi128ELi16ELi8ELi8EEvPfS0_S0_iii_param_1];
	ld.param.u64 	%rd54, [_Z4gemmILi128ELi128ELi16ELi8ELi8EEvPfS0_S0_iii_param_0];
	mov.u32 	%r19, _ZZ4gemmILi128ELi128ELi16ELi8ELi8EEvPfS0_S0_iiiE2sB;
	add.s32 	%r20, %r18, %r19;
	add.s32 	%r76, %r20, 16;
	shl.b32 	%r21, %r75, 4;
	shr.u32 	%r22, %r16, 1;
	shl.b32 	%r23, %r16, 3;
	and.b32  	%r24, %r23, 8;
	mad.lo.s32 	%r25, %r74, %r22, %r24;
	add.s32 	%r26, %r25, %r21;
	cvt.s64.s32 	%rd4, %r26;
	mov.u32 	%r27, %ctaid.x;
	mul.lo.s32 	%r28, %r27, %r74;
	shl.b32 	%r29, %r28, 7;
	cvt.s64.s32 	%rd5, %r29;
	add.s64 	%rd6, %rd4, %rd5;
	cvta.to.global.u64 	%rd7, %rd54;
	shl.b64 	%rd8, %rd6, 2;
	add.s64 	%rd9, %rd7, %rd8;
	ld.global.v4.f32 	{%f259, %f260, %f261, %f262}, [%rd9];
	and.b32  	%r30, %r17, 32;
	shl.b32 	%r31, %r22, 6;
	or.b32  	%r32, %r31, %r30;
	mov.u32 	%r33, _ZZ4gemmILi128ELi128ELi16ELi8ELi8EEvPfS0_S0_iiiE2sA;
	add.s32 	%r34, %r33, %r32;
	st.shared.v4.f32 	[%r34], {%f259, %f260, %f261, %f262};
	ld.global.v4.f32 	{%f263, %f264, %f265, %f266}, [%rd9+16];
	st.shared.v4.f32 	[%r34+16], {%f263, %f264, %f265, %f266};
	shr.u32 	%r35, %r16, 4;
	add.s32 	%r36, %r21, %r35;
	and.b32  	%r37, %r23, 120;
	mad.lo.s32 	%r38, %r36, %r71, %r37;
	cvt.s64.s32 	%rd10, %r38;
	mov.u32 	%r39, %ctaid.y;
	shl.b32 	%r40, %r39, 7;
	cvt.u64.u32 	%rd11, %r40;
	add.s64 	%rd12, %rd10, %rd11;
	cvta.to.global.u64 	%rd13, %rd55;
	shl.b64 	%rd14, %rd12, 2;
	add.s64 	%rd15, %rd13, %rd14;
	ld.global.v4.f32 	{%f267, %f268, %f269, %f270}, [%rd15];
	shl.b32 	%r41, %r35, 9;
	or.b32  	%r42, %r41, %r18;
	add.s32 	%r43, %r19, %r42;
	st.shared.v4.f32 	[%r43], {%f267, %f268, %f269, %f270};
	add.s32 	%r44, %r38, 4;
	cvt.s64.s32 	%rd16, %r44;
	add.s64 	%rd17, %rd16, %rd11;
	shl.b64 	%rd18, %rd17, 2;
	add.s64 	%rd19, %rd13, %rd18;
	ld.global.v4.f32 	{%f271, %f272, %f273, %f274}, [%rd19];
	st.shared.v4.f32 	[%r43+16], {%f271, %f272, %f273, %f274};
	bar.sync 	0;
	mov.b32 	%r77, 256;
$L__BB0_3:
	mov.u32 	%r45, %tid.x;
	shl.b32 	%r46, %r45, 5;
	and.b32  	%r47, %r46, 32256;
	mov.u32 	%r48, _ZZ4gemmILi128ELi128ELi16ELi8ELi8EEvPfS0_S0_iiiE2sA;
	add.s32 	%r49, %r48, %r47;
	add.s32 	%r50, %r49, %r77;
	ld.shared.f32 	%f275, [%r50+-256];
	ld.shared.f32 	%f276, [%r50+-192];
	ld.shared.f32 	%f277, [%r50+-128];
	ld.shared.f32 	%f278, [%r50+-64];
	ld.shared.f32 	%f279, [%r50];
	ld.shared.f32 	%f280, [%r50+64];
	ld.shared.f32 	%f281, [%r50+128];
	ld.shared.f32 	%f282, [%r50+192];
	ld.shared.f32 	%f283, [%r76+-16];
	ld.shared.f32 	%f284, [%r76+-12];
	ld.shared.f32 	%f285, [%r76+-8];
	ld.shared.f32 	%f286, [%r76+-4];
	ld.shared.f32 	%f287, [%r76];
	ld.shared.f32 	%f288, [%r76+4];
	ld.shared.f32 	%f289, [%r76+8];
	ld.shared.f32 	%f290, [%r76+12];
	fma.rn.f32 	%f466, %f275, %f283, %f466;
	fma.rn.f32 	%f465, %f275, %f284, %f465;
	fma.rn.f32 	%f464, %f275, %f285, %f464;
	fma.rn.f32 	%f463, %f275, %f286, %f463;
	fma.rn.f32 	%f462, %f275, %f287, %f462;
	fma.rn.f32 	%f461, %f275, %f288, %f461;
	fma.rn.f32 	%f460, %f275, %f289, %f460;
	fma.rn.f32 	%f459, %f275, %f290, %f459;
	fma.rn.f32 	%f458, %f276, %f283, %f458;
	fma.rn.f32 	%f457, %f276, %f284, %f457;
	fma.rn.f32 	%f456, %f276, %f285, %f456;
	fma.rn.f32 	%f455, %f276, %f286, %f455;
	fma.rn.f32 	%f454, %f276, %f287, %f454;
	fma.rn.f32 	%f453, %f276, %f288, %f453;
	fma.rn.f32 	%f452, %f276, %f289, %f452;
	fma.rn.f32 	%f451, %f276, %f290, %f451;
	fma.rn.f32 	%f450, %f277, %f283, %f450;
	fma.rn.f32 	%f449, %f277, %f284, %f449;
	fma.rn.f32 	%f448, %f277, %f285, %f448;
	fma.rn.f32 	%f447, %f277, %f286, %f447;
	fma.rn.f32 	%f446, %f277, %f287, %f446;
	fma.rn.f32 	%f445, %f277, %f288, %f445;
	fma.rn.f32 	%f444, %f277, %f289, %f444;
	fma.rn.f32 	%f443, %f277, %f290, %f443;
	fma.rn.f32 	%f442, %f278, %f283, %f442;
	fma.rn.f32 	%f441, %f278, %f284, %f441;
	fma.rn.f32 	%f440, %f278, %f285, %f440;
	fma.rn.f32 	%f439, %f278, %f286, %f439;
	fma.rn.f32 	%f438, %f278, %f287, %f438;
	fma.rn.f32 	%f437, %f278, %f288, %f437;
	fma.rn.f32 	%f436, %f278, %f289, %f436;
	fma.rn.f32 	%f435, %f278, %f290, %f435;
	fma.rn.f32 	%f434, %f279, %f283, %f434;
	fma.rn.f32 	%f433, %f279, %f284, %f433;
	fma.rn.f32 	%f432, %f279, %f285, %f432;
	fma.rn.f32 	%f431, %f279, %f286, %f431;
	fma.rn.f32 	%f430, %f279, %f287, %f430;
	fma.rn.f32 	%f429, %f279, %f288, %f429;
	fma.rn.f32 	%f428, %f279, %f289, %f428;
	fma.rn.f32 	%f427, %f279, %f290, %f427;
	fma.rn.f32 	%f426, %f280, %f283, %f426;
	fma.rn.f32 	%f425, %f280, %f284, %f425;
	fma.rn.f32 	%f424, %f280, %f285, %f424;
	fma.rn.f32 	%f423, %f280, %f286, %f423;
	fma.rn.f32 	%f422, %f280, %f287, %f422;
	fma.rn.f32 	%f421, %f280, %f288, %f421;
	fma.rn.f32 	%f420, %f280, %f289, %f420;
	fma.rn.f32 	%f419, %f280, %f290, %f419;
	fma.rn.f32 	%f467, %f281, %f283, %f467;
	fma.rn.f32 	%f468, %f281, %f284, %f468;
	fma.rn.f32 	%f469, %f281, %f285, %f469;
	fma.rn.f32 	%f470, %f281, %f286, %f470;
	fma.rn.f32 	%f471, %f281, %f287, %f471;
	fma.rn.f32 	%f472, %f281, %f288, %f472;
	fma.rn.f32 	%f473, %f281, %f289, %f473;
	fma.rn.f32 	%f474, %f281, %f290, %f474;
	fma.rn.f32 	%f475, %f282, %f283, %f475;
	fma.rn.f32 	%f476, %f282, %f284, %f476;
	fma.rn.f32 	%f477, %f282, %f285, %f477;
	fma.rn.f32 	%f478, %f282, %f286, %f478;
	fma.rn.f32 	%f479, %f282, %f287, %f479;
	fma.rn.f32 	%f480, %f282, %f288, %f480;
	fma.rn.f32 	%f481, %f282, %f289, %f481;
	fma.rn.f32 	%f482, %f282, %f290, %f482;
	add.s32 	%r77, %r77, 4;
	add.s32 	%r76, %r76, 512;
	setp.ne.s32 	%p2, %r77, 320;
	@%p2 bra 	$L__BB0_3;
	bar.sync 	0;
	add.s32 	%r75, %r75, 1;
	setp.eq.s32 	%p3, %r75, %r1;
	@%p3 bra 	$L__BB0_5;
	bra.uni 	$L__BB0_2;
$L__BB0_5:
	ld.param.u32 	%r72, [_Z4gemmILi128ELi128ELi16ELi8ELi8EEvPfS0_S0_iii_param_4];
	ld.param.u64 	%rd56, [_Z4gemmILi128ELi128ELi16ELi8ELi8EEvPfS0_S0_iii_param_2];
	mov.u32 	%r51, %ctaid.x;
	mul.lo.s32 	%r52, %r51, %r72;
	shl.b32 	%r53, %r52, 7;
	mov.u32 	%r54, %ctaid.y;
	shl.b32 	%r55, %r54, 7;
	add.s32 	%r56, %r53, %r55;
	cvt.s64.s32 	%rd20, %r56;
	cvta.to.global.u64 	%rd21, %rd56;
	mov.u32 	%r57, %tid.x;
	shr.u32 	%r58, %r57, 4;
	shl.b32 	%r59, %r57, 3;
	and.b32  	%r60, %r59, 120;
	mul.lo.s32 	%r61, %r58, %r72;
	shl.b32 	%r62, %r61, 3;
	add.s32 	%r63, %r62, %r60;
	cvt.s64.s32 	%rd22, %r63;
	add.s64 	%rd23, %rd22, %rd20;
	shl.b64 	%rd24, %rd23, 2;
	add.s64 	%rd25, %rd21, %rd24;
	st.global.v4.f32 	[%rd25], {%f466, %f465, %f464, %f463};
	st.global.v4.f32 	[%rd25+16], {%f462, %f461, %f460, %f459};
	add.s32 	%r64, %r63, %r72;
	cvt.s64.s32 	%rd26, %r64;
	add.s64 	%rd27, %rd26, %rd20;
	shl.b64 	%rd28, %rd27, 2;
	add.s64 	%rd29, %rd21, %rd28;
	st.global.v4.f32 	[%rd29], {%f458, %f457, %f456, %f455};
	st.global.v4.f32 	[%rd29+16], {%f454, %f453, %f452, %f451};
	add.s32 	%r65, %r64, %r72;
	cvt.s64.s32 	%rd30, %r65;
	add.s64 	%rd31, %rd30, %rd20;
	shl.b64 	%rd32, %rd31, 2;
	add.s64 	%rd33, %rd21, %rd32;
	st.global.v4.f32 	[%rd33], {%f450, %f449, %f448, %f447};
	st.global.v4.f32 	[%rd33+16], {%f446, %f445, %f444, %f443};
	add.s32 	%r66, %r65, %r72;
	cvt.s64.s32 	%rd34, %r66;
	add.s64 	%rd35, %rd34, %rd20;
	shl.b64 	%rd36, %rd35, 2;
	add.s64 	%rd37, %rd21, %rd36;
	st.global.v4.f32 	[%rd37], {%f442, %f441, %f440, %f439};
	st.global.v4.f32 	[%rd37+16], {%f438, %f437, %f436, %f435};
	add.s32 	%r67, %r66, %r72;
	cvt.s64.s32 	%rd38, %r67;
	add.s64 	%rd39, %rd38, %rd20;
	shl.b64 	%rd40, %rd39, 2;
	add.s64 	%rd41, %rd21, %rd40;
	st.global.v4.f32 	[%rd41], {%f434, %f433, %f432, %f431};
	st.global.v4.f32 	[%rd41+16], {%f430, %f429, %f428, %f427};
	add.s32 	%r68, %r67, %r72;
	cvt.s64.s32 	%rd42, %r68;
	add.s64 	%rd43, %rd42, %rd20;
	shl.b64 	%rd44, %rd43, 2;
	add.s64 	%rd45, %rd21, %rd44;
	st.global.v4.f32 	[%rd45], {%f426, %f425, %f424, %f423};
	st.global.v4.f32 	[%rd45+16], {%f422, %f421, %f420, %f419};
	add.s32 	%r69, %r68, %r72;
	cvt.s64.s32 	%rd46, %r69;
	add.s64 	%rd47, %rd46, %rd20;
	shl.b64 	%rd48, %rd47, 2;
	add.s64 	%rd49, %rd21, %rd48;
	st.global.v4.f32 	[%rd49], {%f467, %f468, %f469, %f470};
	st.global.v4.f32 	[%rd49+16], {%f471, %f472, %f473, %f474};
	add.s32 	%r70, %r69, %r72;
	cvt.s64.s32 	%rd50, %r70;
	add.s64 	%rd51, %rd50, %rd20;
	shl.b64 	%rd52, %rd51, 2;
	add.s64 	%rd53, %rd21, %rd52;
	st.global.v4.f32 	[%rd53], {%f475, %f476, %f477, %f478};
	st.global.v4.f32 	[%rd53+16], {%f479, %f480, %f481, %f482};
	ret;

}


// ===== COMPILED SASS (sm_100) =====

	.target	sm_100

	.elftype	@"ET_EXEC"


//--------------------- .note.nv.tkinfo           --------------------------
	.section	.note.nv.tkinfo,"",@"SHT_NOTE"
	.sectionflags	@"SHF_NOTE_NV_TKINFO"
	.tkinfo
        /*0018*/ 	.word	0x00000002
        /*0030*/ 	.string	""
        /*0030*/ 	.string	"ptxas"
        /*0030*/ 	.string	"Cuda compilation tools, release 13.0, V13.0.88"
        /*0030*/ 	.string	"Build cuda_13.0.r13.0/compiler.36424714_0"
        /*0030*/ 	.string	"-arch sm_100 -m 64 "



//--------------------- .note.nv.cuinfo           --------------------------
	.section	.note.nv.cuinfo,"",@"SHT_NOTE"
	.sectionflags	@"SHF_NOTE_NV_CUINFO"
        /*0018*/ 	.short	0x0002
        /*001a*/ 	.short	0x0064
        /*001c*/ 	.short	0x0082
	.zero		2


//--------------------- .nv.info                  --------------------------
	.section	.nv.info,"",@"SHT_CUDA_INFO"
	.align	4


	//----- nvinfo : EIATTR_REGCOUNT
	.align		4
        /*0000*/ 	.byte	0x04, 0x2f
        /*0002*/ 	.short	(.L_1 - .L_0)
	.align		4
.L_0:
        /*0004*/ 	.word	index@(_Z4gemmILi128ELi128ELi16ELi8ELi8EEvPfS0_S0_iii)
        /*0008*/ 	.word	0x0000005d


	//----- nvinfo : EIATTR_FRAME_SIZE
	.align		4
.L_1:
        /*000c*/ 	.byte	0x04, 0x11
        /*000e*/ 	.short	(.L_3 - .L_2)
	.align		4
.L_2:
        /*0010*/ 	.word	index@(_Z4gemmILi128ELi128ELi16ELi8ELi8EEvPfS0_S0_iii)
        /*0014*/ 	.word	0x00000000


	//----- nvinfo : EIATTR_MIN_STACK_SIZE
	.align		4
.L_3:
        /*0018*/ 	.byte	0x04, 0x12
        /*001a*/ 	.short	(.L_5 - .L_4)
	.align		4
.L_4:
        /*001c*/ 	.word	index@(_Z4gemmILi128ELi128ELi16ELi8ELi8EEvPfS0_S0_iii)
        /*0020*/ 	.word	0x00000000
.L_5:


//--------------------- .nv.compat                --------------------------
	.section	.nv.compat,"",@"SHT_CUDA_COMPAT_INFO"
	.align	4
        /*0000*/ 	.byte	0x02, 0x09, 0x00, 0x00, 0x02, 0x02, 0x01, 0x00, 0x02, 0x05, 0x05, 0x00, 0x03, 0x07, 0x01, 0x01
        /*0010*/ 	.byte	0x02, 0x03, 0x00, 0x00, 0x02, 0x06, 0x01, 0x00, 0x04, 0x0b, 0x08, 0x00, 0x09, 0x00, 0x00, 0x00
        /*0020*/ 	.byte	0x00, 0x00, 0x00, 0x00


//--------------------- .nv.info._Z4gemmILi128ELi128ELi16ELi8ELi8EEvPfS0_S0_iii --------------------------
	.section	.nv.info._Z4gemmILi128ELi128ELi16ELi8ELi8EEvPfS0_S0_iii,"",@"SHT_CUDA_INFO"
	.sectionflags	@""
	.align	4


	//----- nvinfo : EIATTR_CUDA_API_VERSION
	.align		4
        /*0000*/ 	.byte	0x04, 0x37
        /*0002*/ 	.short	(.L_7 - .L_6)
.L_6:
        /*0004*/ 	.word	0x00000082


	//----- nvinfo : EIATTR_KPARAM_INFO
	.align		4
.L_7:
        /*0008*/ 	.byte	0x04, 0x17
        /*000a*/ 	.short	(.L_9 - .L_8)
.L_8:
        /*000c*/ 	.word	0x00000000
        /*0010*/ 	.short	0x0005
        /*0012*/ 	.short	0x0020
        /*0014*/ 	.byte	0x00, 0xf0, 0x11, 0x00


	//----- nvinfo : EIATTR_KPARAM_INFO
	.align		4
.L_9:
        /*0018*/ 	.byte	0x04, 0x17
        /*001a*/ 	.short	(.L_11 - .L_10)
.L_10:
        /*001c*/ 	.word	0x00000000
        /*0020*/ 	.short	0x0004
        /*0022*/ 	.short	0x001c
        /*0024*/ 	.byte	0x00, 0xf0, 0x11, 0x00


	//----- nvinfo : EIATTR_KPARAM_INFO
	.align		4
.L_11:
        /*0028*/ 	.byte	0x04, 0x17
        /*002a*/ 	.short	(.L_13 - .L_12)
.L_12:
        /*002c*/ 	.word	0x00000000
        /*0030*/ 	.short	0x0003
        /*0032*/ 	.short	0x0018
        /*0034*/ 	.byte	0x00, 0xf0, 0x11, 0x00


	//----- nvinfo : EIATTR_KPARAM_INFO
	.align		4
.L_13:
        /*0038*/ 	.byte	0x04, 0x17
        /*003a*/ 	.short	(.L_15 - .L_14)
.L_14:
        /*003c*/ 	.word	0x00000000
        /*0040*/ 	.short	0x0002
        /*0042*/ 	.short	0x0010
        /*0044*/ 	.byte	0x00, 0xf5, 0x21, 0x00


	//----- nvinfo : EIATTR_KPARAM_INFO
	.align		4
.L_15:
        /*0048*/ 	.byte	0x04, 0x17
        /*004a*/ 	.short	(.L_17 - .L_16)
.L_16:
        /*004c*/ 	.word	0x00000000
        /*0050*/ 	.short	0x0001
        /*0052*/ 	.short	0x0008
        /*0054*/ 	.byte	0x00, 0xf5, 0x21, 0x00


	//----- nvinfo : EIATTR_KPARAM_INFO
	.align		4
.L_17:
        /*0058*/ 	.byte	0x04, 0x17
        /*005a*/ 	.short	(.L_19 - .L_18)
.L_18:
        /*005c*/ 	.word	0x00000000
        /*0060*/ 	.short	0x0000
        /*0062*/ 	.short	0x0000
        /*0064*/ 	.byte	0x00, 0xf5, 0x21, 0x00


	//----- nvinfo : EIATTR_SPARSE_MMA_MASK
	.align		4
.L_19:
        /*0068*/ 	.byte	0x03, 0x50
        /*006a*/ 	.short	0x0000


	//----- nvinfo : EIATTR_MAXREG_COUNT
	.align		4
        /*006c*/ 	.byte	0x03, 0x1b
        /*006e*/ 	.short	0x00ff


	//----- nvinfo : EIATTR_NUM_BARRIERS
	.align		4
        /*0070*/ 	.byte	0x02, 0x4c
        /*0072*/ 	.byte	0x01
	.zero		1


	//----- nvinfo : EIATTR_MERCURY_ISA_VERSION
	.align		4
        /*0074*/ 	.byte	0x03, 0x5f
        /*0076*/ 	.short	0x0101


	//----- nvinfo : EIATTR_VRC_CTA_INIT_COUNT
	.align		4
        /*0078*/ 	.byte	0x02, 0x4a
	.zero		1
	.zero		1


	//----- nvinfo : EIATTR_EXIT_INSTR_OFFSETS
	.align		4
        /*007c*/ 	.byte	0x04, 0x1c
        /*007e*/ 	.short	(.L_21 - .L_20)


	//   ....[0]....
.L_20:
        /*0080*/ 	.word	0x00000fa0


	//----- nvinfo : EIATTR_CBANK_PARAM_SIZE
	.align		4
.L_21:
        /*0084*/ 	.byte	0x03, 0x19
        /*0086*/ 	.short	0x0024


	//----- nvinfo : EIATTR_PARAM_CBANK
	.align		4
        /*0088*/ 	.byte	0x04, 0x0a
        /*008a*/ 	.short	(.L_23 - .L_22)
	.align		4
.L_22:
        /*008c*/ 	.word	index@(.nv.constant0._Z4gemmILi128ELi128ELi16ELi8ELi8EEvPfS0_S0_iii)
        /*0090*/ 	.short	0x0380
        /*0092*/ 	.short	0x0024


	//----- nvinfo : EIATTR_SW_WAR
	.align		4
.L_23:
        /*0094*/ 	.byte	0x04, 0x36
        /*0096*/ 	.short	(.L_25 - .L_24)
.L_24:
        /*0098*/ 	.word	0x00000008
.L_25:


//--------------------- .nv.callgraph             --------------------------
	.section	.nv.callgraph,"",@"SHT_CUDA_CALLGRAPH"
	.align	4
	.sectionentsize	8
	.align		4
        /*0000*/ 	.word	0x00000000
	.align		4
        /*0004*/ 	.word	0xffffffff
	.align		4
        /*0008*/ 	.word	0x00000000
	.align		4
        /*000c*/ 	.word	0xfffffffe
	.align		4
        /*0010*/ 	.word	0x00000000
	.align		4
        /*0014*/ 	.word	0xfffffffd
	.align		4
        /*0018*/ 	.word	0x00000000
	.align		4
        /*001c*/ 	.word	0xfffffffc


//--------------------- .text._Z4gemmILi128ELi128ELi16ELi8ELi8EEvPfS0_S0_iii --------------------------
	.section	.text._Z4gemmILi128ELi128ELi16ELi8ELi8EEvPfS0_S0_iii,"ax",@progbits
	.align	128
        .global         _Z4gemmILi128ELi128ELi16ELi8ELi8EEvPfS0_S0_iii
        .type           _Z4gemmILi128ELi128ELi16ELi8ELi8EEvPfS0_S0_iii,@function
        .size           _Z4gemmILi128ELi128ELi16ELi8ELi8EEvPfS0_S0_iii,(.L_x_4 - _Z4gemmILi128ELi128ELi16ELi8ELi8EEvPfS0_S0_iii)
        .other          _Z4gemmILi128ELi128ELi16ELi8ELi8EEvPfS0_S0_iii,@"STO_CUDA_ENTRY STV_DEFAULT"
_Z4gemmILi128ELi128ELi16ELi8ELi8EEvPfS0_S0_iii:
.text._Z4gemmILi128ELi128ELi16ELi8ELi8EEvPfS0_S0_iii:
[----:B------:R-:W-:Y:S01]  /*0000*/  LDC R1, c[0x0][0x37c] ;  /* 0x0000df00ff017b82 */ /* 0x000fe20000000800 */
[----:B------:R-:W0:Y:S01]  /*0010*/  LDCU UR5, c[0x0][0x3a0] ;  /* 0x00007400ff0577ac */ /* 0x000e220008000800 */
[----:B------:R-:W-:Y:S02]  /*0020*/  CS2R R66, SRZ ;  /* 0x0000000000427805 */ /* 0x000fe4000001ff00 */
[----:B------:R-:W-:Y:S02]  /*0030*/  CS2R R64, SRZ ;  /* 0x0000000000407805 */ /* 0x000fe4000001ff00 */
[----:B------:R-:W-:Y:S02]  /*0040*/  CS2R R62, SRZ ;  /* 0x00000000003e7805 */ /* 0x000fe4000001ff00 */
[----:B------:R-:W-:Y:S02]  /*0050*/  CS2R R60, SRZ ;  /* 0x00000000003c7805 */ /* 0x000fe4000001ff00 */
[----:B------:R-:W-:-:S02]  /*0060*/  CS2R R58, SRZ ;  /* 0x00000000003a7805 */ /* 0x000fc4000001ff00 */
[----:B------:R-:W-:Y:S02]  /*0070*/  CS2R R56, SRZ ;  /* 0x0000000000387805 */ /* 0x000fe4000001ff00 */
        /* <DEDUP_REMOVED lines=10> */
[----:B------:R-:W-:Y:S01]  /*0120*/  CS2R R34, SRZ ;  /* 0x0000000000227805 */ /* 0x000fe2000001ff00 */
[----:B0-----:R-:W-:Y:S01]  /*0130*/  UISETP.GE.AND UP0, UPT, UR5, 0x10, UPT ;  /* 0x000000100500788c */ /* 0x001fe2000bf06270 */
        /* <DEDUP_REMOVED lines=14> */
[----:B------:R-:W-:Y:S01]  /*0220*/  CS2R R6, SRZ ;  /* 0x0000000000067805 */ /* 0x000fe2000001ff00 */
[----:B------:R-:W0:Y:S01]  /*0230*/  LDCU.64 UR8, c[0x0][0x358] ;  /* 0x00006b00ff0877ac */ /* 0x000e220008000a00 */
[----:B------:R-:W-:Y:S05]  /*0240*/  BRA.U !UP0, `(.L_x_0) ;  /* 0x0000000908447547 */ /* 0x000fea000b800000 */
[----:B------:R-:W1:Y:S01]  /*0250*/  S2R R84, SR_TID.X ;  /* 0x0000000000547919 */ /* 0x000e620000002100 */
[----:B------:R-:W-:Y:S01]  /*0260*/  USHF.R.S32.HI UR4, URZ, 0x1f, UR5 ;  /* 0x0000001fff047899 */ /* 0x000fe20008011405 */
[----:B------:R-:W-:Y:S02]  /*0270*/  IMAD.MOV.U32 R2, RZ, RZ, RZ ;  /* 0x000000ffff027224 */ /* 0x000fe400078e00ff */
[----:B------:R-:W-:Y:S01]  /*0280*/  IMAD.MOV.U32 R67, RZ, RZ, RZ ;  /* 0x000000ffff437224 */ /* 0x000fe200078e00ff */
[----:B------:R-:W-:-:S04]  /*0290*/  ULEA.HI UR4, UR4, UR5, URZ, 0x4 ;  /* 0x0000000504047291 */ /* 0x000fc8000f8f20ff */
[----:B------:R-:W-:Y:S01]  /*02a0*/  USHF.R.S32.HI UR4, URZ, 0x4, UR4 ;  /* 0x00000004ff047899 */ /* 0x000fe20008011404 */
[----:B-1----:R-:W-:-:S05]  /*02b0*/  IMAD.SHL.U32 R0, R84, 0x20, RZ ;  /* 0x0000002054007824 */ /* 0x002fca00078e00ff */
[----:B------:R-:W-:-:S07]  /*02c0*/  LOP3.LUT R3, R0, 0x1e0, RZ, 0xc0, !PT ;  /* 0x000001e000037812 */ /* 0x000fce00078ec0ff */
.L_x_2:
[----:B------:R-:W1:Y:S01]  /*02d0*/  S2UR UR5, SR_CTAID.X ;  /* 0x00000000000579c3 */ /* 0x000e620000002500 */
[----:B------:R-:W2:Y:S01]  /*02e0*/  LDCU UR7, c[0x0][0x3a0] ;  /* 0x00007400ff0777ac */ /* 0x000ea20008000800 */
[----:B------:R-:W-:Y:S01]  /*02f0*/  IMAD.SHL.U32 R68, R84, 0x8, RZ ;  /* 0x0000000854447824 */ /* 0x000fe200078e00ff */
[--C-:B------:R-:W-:Y:S01]  /*0300*/  SHF.R.U32.HI R85, RZ, 0x1, R84.reuse ;  /* 0x00000001ff557819 */ /* 0x100fe20000011654 */
[----:B------:R-:W3:Y:S01]  /*0310*/  LDCU UR10, c[0x0][0x39c] ;  /* 0x00007380ff0a77ac */ /* 0x000ee20008000800 */
[----:B------:R-:W-:-:S03]  /*0320*/  SHF.R.U32.HI R86, RZ, 0x4, R84 ;  /* 0x00000004ff567819 */ /* 0x000fc60000011654 */
[----:B------:R-:W4:Y:S01]  /*0330*/  S2UR UR6, SR_CTAID.Y ;  /* 0x00000000000679c3 */ /* 0x000f220000002600 */
[----:B------:R-:W5:Y:S01]  /*0340*/  LDCU.128 UR12, c[0x0][0x380] ;  /* 0x00007000ff0c77ac */ /* 0x000f620008000c00 */
[C---:B------:R-:W-:Y:S02]  /*0350*/  LOP3.LUT R70, R68.reuse, 0x8, RZ, 0xc0, !PT ;  /* 0x0000000844467812 */ /* 0x040fe400078ec0ff */
[----:B------:R-:W-:Y:S01]  /*0360*/  LOP3.LUT R71, R68, 0x78, RZ, 0xc0, !PT ;  /* 0x0000007844477812 */ /* 0x000fe200078ec0ff */
[----:B------:R-:W-:Y:S02]  /*0370*/  IMAD R68, R2, 0x10, R86 ;  /* 0x0000001002447824 */ /* 0x000fe400078e0256 */
[----:B--2---:R-:W-:-:S04]  /*0380*/  IMAD R69, R85, UR7, R70 ;  /* 0x0000000755457c24 */ /* 0x004fc8000f8e0246 */
[----:B------:R-:W-:Y:S01]  /*0390*/  IMAD R69, R2, 0x10, R69 ;  /* 0x0000001002457824 */ /* 0x000fe200078e0245 */
[----:B-1----:R-:W-:Y:S01]  /*03a0*/  UIMAD UR5, UR5, UR7, URZ ;  /* 0x00000007050572a4 */ /* 0x002fe2000f8e02ff */
[----:B---3--:R-:W-:-:S03]  /*03b0*/  IMAD R68, R68, UR10, R71 ;  /* 0x0000000a44447c24 */ /* 0x008fc6000f8e0247 */
[----:B------:R-:W-:Y:S01]  /*03c0*/  USHF.L.U32 UR5, UR5, 0x7, URZ ;  /* 0x0000000705057899 */ /* 0x000fe200080006ff */
[----:B------:R-:W-:-:S03]  /*03d0*/  VIADD R72, R68, 0x4 ;  /* 0x0000000444487836 */ /* 0x000fc60000000000 */
[----:B------:R-:W-:Y:S02]  /*03e0*/  USHF.R.S32.HI UR7, URZ, 0x1f, UR5 ;  /* 0x0000001fff077899 */ /* 0x000fe40008011405 */
[----:B------:R-:W-:Y:S01]  /*03f0*/  IADD3 R70, P0, PT, R69, UR5, RZ ;  /* 0x0000000545467c10 */ /* 0x000fe2000ff1e0ff */
[----:B----4-:R-:W-:-:S03]  /*0400*/  USHF.L.U32 UR5, UR6, 0x7, URZ ;  /* 0x0000000706057899 */ /* 0x010fc600080006ff */
[----:B-----5:R-:W-:Y:S02]  /*0410*/  LEA R88, P1, R70, UR12, 0x2 ;  /* 0x0000000c46587c11 */ /* 0x020fe4000f8210ff */
[----:B------:R-:W-:Y:S02]  /*0420*/  LEA.HI.X.SX32 R69, R69, UR7, 0x1, P0 ;  /* 0x0000000745457c11 */ /* 0x000fe400080f0eff */
[----:B------:R-:W-:Y:S02]  /*0430*/  IADD3 R74, P0, PT, R68, UR5, RZ ;  /* 0x00000005444a7c10 */ /* 0x000fe4000ff1e0ff */
[----:B------:R-:W-:Y:S02]  /*0440*/  LEA.HI.X R89, R70, UR13, R69, 0x2, P1 ;  /* 0x0000000d46597c11 */ /* 0x000fe400088f1445 */
[----:B------:R-:W-:Y:S02]  /*0450*/  IADD3 R73, P1, PT, R72, UR5, RZ ;  /* 0x0000000548497c10 */ /* 0x000fe4000ff3e0ff */
[----:B------:R-:W-:-:S02]  /*0460*/  LEA.HI.X.SX32 R75, R68, RZ, 0x1, P0 ;  /* 0x000000ff444b7211 */ /* 0x000fc400000f0eff */
[----:B------:R-:W-:Y:S01]  /*0470*/  LEA R76, P0, R74, UR14, 0x2 ;  /* 0x0000000e4a4c7c11 */ /* 0x000fe2000f8010ff */
[----:B0-----:R-:W2:Y:S01]  /*0480*/  LDG.E.128 R68, desc[UR8][R88.64] ;  /* 0x0000000858447981 */ /* 0x001ea2000c1e1d00 */
[C---:B------:R-:W-:Y:S02]  /*0490*/  LEA R80, P2, R73.reuse, UR14, 0x2 ;  /* 0x0000000e49507c11 */ /* 0x040fe4000f8410ff */
[----:B------:R-:W-:Y:S02]  /*04a0*/  LEA.HI.X.SX32 R72, R72, RZ, 0x1, P1 ;  /* 0x000000ff48487211 */ /* 0x000fe400008f0eff */
[----:B------:R-:W-:Y:S02]  /*04b0*/  LEA.HI.X R77, R74, UR15, R75, 0x2, P0 ;  /* 0x0000000f4a4d7c11 */ /* 0x000fe400080f144b */
[----:B------:R-:W-:Y:S02]  /*04c0*/  LEA.HI.X R81, R73, UR15, R72, 0x2, P2 ;  /* 0x0000000f49517c11 */ /* 0x000fe400090f1448 */
[----:B------:R0:W3:Y:S04]  /*04d0*/  LDG.E.128 R72, desc[UR8][R88.64+0x10] ;  /* 0x0000100858487981 */ /* 0x0000e8000c1e1d00 */
[----:B------:R-:W4:Y:S04]  /*04e0*/  LDG.E.128 R76, desc[UR8][R76.64] ;  /* 0x000000084c4c7981 */ /* 0x000f28000c1e1d00 */
[----:B------:R-:W5:Y:S01]  /*04f0*/  LDG.E.128 R80, desc[UR8][R80.64] ;  /* 0x0000000850507981 */ /* 0x000f62000c1e1d00 */
[----:B------:R-:W1:Y:S01]  /*0500*/  S2UR UR6, SR_CgaCtaId ;  /* 0x00000000000679c3 */ /* 0x000e620000008800 */
[----:B------:R-:W-:Y:S01]  /*0510*/  UMOV UR5, 0x400 ;  /* 0x0000040000057882 */ /* 0x000fe20000000000 */
[----:B------:R-:W-:Y:S01]  /*0520*/  LOP3.LUT R0, R0, 0x20, RZ, 0xc0, !PT ;  /* 0x0000002000007812 */ /* 0x000fe200078ec0ff */
[----:B------:R-:W0:Y:S01]  /*0530*/  S2R R84, SR_TID.X ;  /* 0x0000000000547919 */ /* 0x000e220000002100 */
[----:B------:R-:W-:-:S02]  /*0540*/  IMAD R86, R86, 0x200, R3 ;  /* 0x0000020056567824 */ /* 0x000fc400078e0203 */
[----:B------:R-:W-:Y:S01]  /*0550*/  LEA R85, R85, R0, 0x6 ;  /* 0x0000000055557211 */ /* 0x000fe200078e30ff */
[----:B-1----:R-:W-:Y:S02]  /*0560*/  ULEA UR7, UR6, UR5, 0x18 ;  /* 0x0000000506077291 */ /* 0x002fe4000f8ec0ff */
[----:B------:R-:W-:-:S04]  /*0570*/  UIADD3 UR5, UPT, UPT, UR5, 0x2000, URZ ;  /* 0x0000200005057890 */ /* 0x000fc8000fffe0ff */
[----:B------:R-:W-:Y:S01]  /*0580*/  ULEA UR5, UR6, UR5, 0x18 ;  /* 0x0000000506057291 */ /* 0x000fe2000f8ec0ff */
[----:B0-----:R-:W-:-:S05]  /*0590*/  IMAD.SHL.U32 R0, R84, 0x20, RZ ;  /* 0x0000002054007824 */ /* 0x001fca00078e00ff */
[----:B------:R-:W-:Y:S01]  /*05a0*/  IMAD.U32 R90, RZ, RZ, UR5 ;  /* 0x00000005ff5a7e24 */ /* 0x000fe2000f8e00ff */
[----:B------:R-:W-:-:S04]  /*05b0*/  LOP3.LUT R88, R0, 0x7e00, RZ, 0xc0, !PT ;  /* 0x00007e0000587812 */ /* 0x000fc800078ec0ff */
[----:B------:R-:W-:Y:S01]  /*05c0*/  IADD3 R87, PT, PT, R3, 0x10, R90 ;  /* 0x0000001003577810 */ /* 0x000fe20007ffe05a */
[----:B------:R-:W-:Y:S01]  /*05d0*/  VIADD R88, R88, UR7 ;  /* 0x0000000758587c36 */ /* 0x000fe20008000000 */
[----:B--2---:R0:W-:Y:S04]  /*05e0*/  STS.128 [R85+UR7], R68 ;  /* 0x0000004455007988 */ /* 0x0041e80008000c07 */
[----:B---3--:R0:W-:Y:S04]  /*05f0*/  STS.128 [R85+UR7+0x10], R72 ;  /* 0x0000104855007988 */ /* 0x0081e80008000c07 */
[----:B----4-:R0:W-:Y:S04]  /*0600*/  STS.128 [R86+UR5], R76 ;  /* 0x0000004c56007988 */ /* 0x0101e80008000c05 */
[----:B-----5:R0:W-:Y:S01]  /*0610*/  STS.128 [R86+UR5+0x10], R80 ;  /* 0x0000105056007988 */ /* 0x0201e20008000c05 */
[----:B------:R-:W-:Y:S01]  /*0620*/  UMOV UR5, 0x100 ;  /* 0x0000010000057882 */ /* 0x000fe20000000000 */
[----:B------:R-:W-:Y:S06]  /*0630*/  BAR.SYNC.DEFER_BLOCKING 0x0 ;  /* 0x0000000000007b1d */ /* 0x000fec0000010000 */
.L_x_1:
[----:B0-----:R-:W-:Y:S04]  /*0640*/  LDS R77, [R88+UR5+-0x100] ;  /* 0xffff0005584d7984 */ /* 0x001fe80008000800 */
[----:B------:R-:W0:Y:S04]  /*0650*/  LDS.128 R68, [R87+-0x10] ;  /* 0xfffff00057447984 */ /* 0x000e280000000c00 */
[----:B------:R1:W2:Y:S04]  /*0660*/  LDS.128 R72, [R87] ;  /* 0x0000000057487984 */ /* 0x0002a80000000c00 */
[----:B------:R-:W3:Y:S04]  /*0670*/  LDS R79, [R88+UR5+-0xc0] ;  /* 0xffff4005584f7984 */ /* 0x000ee80008000800 */
[----:B------:R-:W4:Y:S01]  /*0680*/  LDS R81, [R88+UR5+-0x80] ;  /* 0xffff800558517984 */ /* 0x000f220008000800 */
[----:B-1----:R-:W-:-:S03]  /*0690*/  VIADD R87, R87, 0x200 ;  /* 0x0000020057577836 */ /* 0x002fc60000000000 */
[----:B------:R-:W1:Y:S04]  /*06a0*/  LDS R83, [R88+UR5+-0x40] ;  /* 0xffffc00558537984 */ /* 0x000e680008000800 */
[----:B------:R-:W5:Y:S04]  /*06b0*/  LDS R85, [R88+UR5] ;  /* 0x0000000558557984 */ /* 0x000f680008000800 */
[----:B------:R-:W5:Y:S01]  /*06c0*/  LDS R89, [R88+UR5+0x40] ;  /* 0x0000400558597984 */ /* 0x000f620008000800 */
[C---:B0-----:R-:W-:Y:S01]  /*06d0*/  FFMA R20, R77.reuse, R68, R20 ;  /* 0x000000444d147223 */ /* 0x041fe20000000014 */
[C---:B------:R-:W-:Y:S01]  /*06e0*/  FFMA R21, R77.reuse, R69, R21 ;  /* 0x000000454d157223 */ /* 0x040fe20000000015 */
[C---:B------:R-:W-:Y:S01]  /*06f0*/  FFMA R22, R77.reuse, R70, R22 ;  /* 0x000000464d167223 */ /* 0x040fe20000000016 */
[C---:B------:R-:W-:Y:S01]  /*0700*/  FFMA R23, R77.reuse, R71, R23 ;  /* 0x000000474d177223 */ /* 0x040fe20000000017 */
[C---:B--2---:R-:W-:Y:S01]  /*0710*/  FFMA R24, R77.reuse, R72, R24 ;  /* 0x000000484d187223 */ /* 0x044fe20000000018 */
[C---:B------:R-:W-:Y:S01]  /*0720*/  FFMA R25, R77.reuse, R73, R25 ;  /* 0x000000494d197223 */ /* 0x040fe20000000019 */
[C---:B------:R-:W-:Y:S01]  /*0730*/  FFMA R26, R77.reuse, R74, R26 ;  /* 0x0000004a4d1a7223 */ /* 0x040fe2000000001a */
[----:B------:R-:W-:Y:S01]  /*0740*/  FFMA R27, R77, R75, R27 ;  /* 0x0000004b4d1b7223 */ /* 0x000fe2000000001b */
[C---:B---3--:R-:W-:Y:S01]  /*0750*/  FFMA R28, R79.reuse, R68, R28 ;  /* 0x000000444f1c7223 */ /* 0x048fe2000000001c */
[C---:B------:R-:W-:Y:S01]  /*0760*/  FFMA R29, R79.reuse, R69, R29 ;  /* 0x000000454f1d7223 */ /* 0x040fe2000000001d */
[C---:B------:R-:W-:Y:S01]  /*0770*/  FFMA R30, R79.reuse, R70, R30 ;  /* 0x000000464f1e7223 */ /* 0x040fe2000000001e */
[C---:B------:R-:W-:Y:S01]  /*0780*/  FFMA R31, R79.reuse, R71, R31 ;  /* 0x000000474f1f7223 */ /* 0x040fe2000000001f */
[C---:B------:R-:W-:Y:S01]  /*0790*/  FFMA R32, R79.reuse, R72, R32 ;  /* 0x000000484f207223 */ /* 0x040fe20000000020 */
[C---:B------:R-:W-:Y:S01]  /*07a0*/  FFMA R33, R79.reuse, R73, R33 ;  /* 0x000000494f217223 */ /* 0x040fe20000000021 */
[C---:B------:R-:W-:Y:S01]  /*07b0*/  FFMA R34, R79.reuse, R74, R34 ;  /* 0x0000004a4f227223 */ /* 0x040fe20000000022 */
[----:B------:R-:W-:Y:S01]  /*07c0*/  FFMA R35, R79, R75, R35 ;  /* 0x0000004b4f237223 */ /* 0x000fe20000000023 */
[----:B------:R-:W0:Y:S01]  /*07d0*/  LDS R77, [R88+UR5+0x80] ;  /* 0x00008005584d7984 */ /* 0x000e220008000800 */
[C---:B----4-:R-:W-:Y:S01]  /*07e0*/  FFMA R36, R81.reuse, R68, R36 ;  /* 0x0000004451247223 */ /* 0x050fe20000000024 */
[C---:B------:R-:W-:Y:S01]  /*07f0*/  FFMA R37, R81.reuse, R69, R37 ;  /* 0x0000004551257223 */ /* 0x040fe20000000025 */
[C---:B------:R-:W-:Y:S01]  /*0800*/  FFMA R38, R81.reuse, R70, R38 ;  /* 0x0000004651267223 */ /* 0x040fe20000000026 */
[----:B------:R-:W2:Y:S01]  /*0810*/  LDS R79, [R88+UR5+0xc0] ;  /* 0x0000c005584f7984 */ /* 0x000ea20008000800 */
[----:B------:R-:W-:Y:S01]  /*0820*/  UIADD3 UR5, UPT, UPT, UR5, 0x4, URZ ;  /* 0x0000000405057890 */ /* 0x000fe2000fffe0ff */
[C---:B------:R-:W-:Y:S01]  /*0830*/  FFMA R39, R81.reuse, R71, R39 ;  /* 0x0000004751277223 */ /* 0x040fe20000000027 */
[C---:B------:R-:W-:Y:S01]  /*0840*/  FFMA R40, R81.reuse, R72, R40 ;  /* 0x0000004851287223 */ /* 0x040fe20000000028 */
[C---:B------:R-:W-:Y:S01]  /*0850*/  FFMA R41, R81.reuse, R73, R41 ;  /* 0x0000004951297223 */ /* 0x040fe20000000029 */
[----:B------:R-:W-:Y:S01]  /*0860*/  UISETP.NE.AND UP0, UPT, UR5, 0x140, UPT ;  /* 0x000001400500788c */ /* 0x000fe2000bf05270 */
[C---:B------:R-:W-:Y:S01]  /*0870*/  FFMA R42, R81.reuse, R74, R42 ;  /* 0x0000004a512a7223 */ /* 0x040fe2000000002a */
[----:B------:R-:W-:Y:S01]  /*0880*/  FFMA R43, R81, R75, R43 ;  /* 0x0000004b512b7223 */ /* 0x000fe2000000002b */
[C---:B-1----:R-:W-:Y:S01]  /*0890*/  FFMA R44, R83.reuse, R68, R44 ;  /* 0x00000044532c7223 */ /* 0x042fe2000000002c */
[C---:B------:R-:W-:Y:S01]  /*08a0*/  FFMA R45, R83.reuse, R69, R45 ;  /* 0x00000045532d7223 */ /* 0x040fe2000000002d */
[C---:B------:R-:W-:Y:S01]  /*08b0*/  FFMA R46, R83.reuse, R70, R46 ;  /* 0x00000046532e7223 */ /* 0x040fe2000000002e */
[C---:B------:R-:W-:Y:S01]  /*08c0*/  FFMA R47, R83.reuse, R71, R47 ;  /* 0x00000047532f7223 */ /* 0x040fe2000000002f */
[C---:B------:R-:W-:Y:S01]  /*08d0*/  FFMA R48, R83.reuse, R72, R48 ;  /* 0x0000004853307223 */ /* 0x040fe20000000030 */
[C---:B------:R-:W-:Y:S01]  /*08e0*/  FFMA R49, R83.reuse, R73, R49 ;  /* 0x0000004953317223 */ /* 0x040fe20000000031 */
[C---:B------:R-:W-:Y:S01]  /*08f0*/  FFMA R50, R83.reuse, R74, R50 ;  /* 0x0000004a53327223 */ /* 0x040fe20000000032 */
[----:B------:R-:W-:Y:S01]  /*0900*/  FFMA R51, R83, R75, R51 ;  /* 0x0000004b53337223 */ /* 0x000fe20000000033 */
[C---:B-----5:R-:W-:Y:S01]  /*0910*/  FFMA R52, R85.reuse, R68, R52 ;  /* 0x0000004455347223 */ /* 0x060fe20000000034 */
[C---:B------:R-:W-:Y:S01]  /*0920*/  FFMA R53, R85.reuse, R69, R53 ;  /* 0x0000004555357223 */ /* 0x040fe20000000035 */
[C---:B------:R-:W-:Y:S01]  /*0930*/  FFMA R54, R85.reuse, R70, R54 ;  /* 0x0000004655367223 */ /* 0x040fe20000000036 */
[C---:B------:R-:W-:Y:S01]  /*0940*/  FFMA R55, R85.reuse, R71, R55 ;  /* 0x0000004755377223 */ /* 0x040fe20000000037 */
[C---:B------:R-:W-:Y:S01]  /*0950*/  FFMA R56, R85.reuse, R72, R56 ;  /* 0x0000004855387223 */ /* 0x040fe20000000038 */
[C---:B------:R-:W-:Y:S01]  /*0960*/  FFMA R57, R85.reuse, R73, R57 ;  /* 0x0000004955397223 */ /* 0x040fe20000000039 */
[C---:B------:R-:W-:Y:S01]  /*0970*/  FFMA R58, R85.reuse, R74, R58 ;  /* 0x0000004a553a7223 */ /* 0x040fe2000000003a */
[----:B------:R-:W-:Y:S01]  /*0980*/  FFMA R59, R85, R75, R59 ;  /* 0x0000004b553b7223 */ /* 0x000fe2000000003b */
[C---:B------:R-:W-:Y:S01]  /*0990*/  FFMA R60, R89.reuse, R68, R60 ;  /* 0x00000044593c7223 */ /* 0x040fe2000000003c */
[C---:B------:R-:W-:Y:S01]  /*09a0*/  FFMA R61, R89.reuse, R69, R61 ;  /* 0x00000045593d7223 */ /* 0x040fe2000000003d */
[C---:B------:R-:W-:Y:S01]  /*09b0*/  FFMA R62, R89.reuse, R70, R62 ;  /* 0x00000046593e7223 */ /* 0x040fe2000000003e */
[C---:B------:R-:W-:Y:S01]  /*09c0*/  FFMA R63, R89.reuse, R71, R63 ;  /* 0x00000047593f7223 */ /* 0x040fe2000000003f */
[C---:B------:R-:W-:Y:S01]  /*09d0*/  FFMA R64, R89.reuse, R72, R64 ;  /* 0x0000004859407223 */ /* 0x040fe20000000040 */
[C---:B------:R-:W-:Y:S01]  /*09e0*/  FFMA R65, R89.reuse, R73, R65 ;  /* 0x0000004959417223 */ /* 0x040fe20000000041 */
[C---:B------:R-:W-:Y:S01]  /*09f0*/  FFMA R66, R89.reuse, R74, R66 ;  /* 0x0000004a59427223 */ /* 0x040fe20000000042 */
[----:B------:R-:W-:Y:S01]  /*0a00*/  FFMA R67, R89, R75, R67 ;  /* 0x0000004b59437223 */ /* 0x000fe20000000043 */
[C---:B0-----:R-:W-:Y:S01]  /*0a10*/  FFMA R16, R77.reuse, R68, R16 ;  /* 0x000000444d107223 */ /* 0x041fe20000000010 */
[C---:B------:R-:W-:Y:S01]  /*0a20*/  FFMA R17, R77.reuse, R69, R17 ;  /* 0x000000454d117223 */ /* 0x040fe20000000011 */
[C---:B------:R-:W-:Y:S01]  /*0a30*/  FFMA R18, R77.reuse, R70, R18 ;  /* 0x000000464d127223 */ /* 0x040fe20000000012 */
[C---:B------:R-:W-:Y:S01]  /*0a40*/  FFMA R19, R77.reuse, R71, R19 ;  /* 0x000000474d137223 */ /* 0x040fe20000000013 */
[C---:B------:R-:W-:Y:S01]  /*0a50*/  FFMA R12, R77.reuse, R72, R12 ;  /* 0x000000484d0c7223 */ /* 0x040fe2000000000c */
[C---:B------:R-:W-:Y:S01]  /*0a60*/  FFMA R13, R77.reuse, R73, R13 ;  /* 0x000000494d0d7223 */ /* 0x040fe2000000000d */
[C---:B------:R-:W-:Y:S01]  /*0a70*/  FFMA R14, R77.reuse, R74, R14 ;  /* 0x0000004a4d0e7223 */ /* 0x040fe2000000000e */
[----:B------:R-:W-:Y:S01]  /*0a80*/  FFMA R15, R77, R75, R15 ;  /* 0x0000004b4d0f7223 */ /* 0x000fe2000000000f */
[C---:B--2---:R-:W-:Y:S01]  /*0a90*/  FFMA R8, R79.reuse, R68, R8 ;  /* 0x000000444f087223 */ /* 0x044fe20000000008 */
[C---:B------:R-:W-:Y:S01]  /*0aa0*/  FFMA R9, R79.reuse, R69, R9 ;  /* 0x000000454f097223 */ /* 0x040fe20000000009 */
[C---:B------:R-:W-:Y:S01]  /*0ab0*/  FFMA R10, R79.reuse, R70, R10 ;  /* 0x000000464f0a7223 */ /* 0x040fe2000000000a */
[C---:B------:R-:W-:Y:S01]  /*0ac0*/  FFMA R11, R79.reuse, R71, R11 ;  /* 0x000000474f0b7223 */ /* 0x040fe2000000000b */
[C---:B------:R-:W-:Y:S01]  /*0ad0*/  FFMA R4, R79.reuse, R72, R4 ;  /* 0x000000484f047223 */ /* 0x040fe20000000004 */
[C---:B------:R-:W-:Y:S01]  /*0ae0*/  FFMA R5, R79.reuse, R73, R5 ;  /* 0x000000494f057223 */ /* 0x040fe20000000005 */
[C---:B------:R-:W-:Y:S01]  /*0af0*/  FFMA R6, R79.reuse, R74, R6 ;  /* 0x0000004a4f067223 */ /* 0x040fe20000000006 */
[----:B------:R-:W-:Y:S01]  /*0b00*/  FFMA R7, R79, R75, R7 ;  /* 0x0000004b4f077223 */ /* 0x000fe20000000007 */
[----:B------:R-:W-:Y:S06]  /*0b10*/  BRA.U UP0, `(.L_x_1) ;  /* 0xfffffff900c87547 */ /* 0x000fec000b83ffff */
[----:B------:R-:W-:Y:S01]  /*0b20*/  IADD3 R2, PT, PT, R2, 0x1, RZ ;  /* 0x0000000102027810 */ /* 0x000fe20007ffe0ff */
[----:B------:R-:W-:Y:S03]  /*0b30*/  BAR.SYNC.DEFER_BLOCKING 0x0 ;  /* 0x0000000000007b1d */ /* 0x000fe60000010000 */
[----:B------:R-:W-:-:S13]  /*0b40*/  ISETP.NE.AND P0, PT, R2, UR4, PT ;  /* 0x0000000402007c0c */ /* 0x000fda000bf05270 */
[----:B------:R-:W-:Y:S05]  /*0b50*/  @P0 BRA `(.L_x_2) ;  /* 0xfffffff400dc0947 */ /* 0x000fea000383ffff */
.L_x_0:
[----:B------:R-:W1:Y:S01]  /*0b60*/  S2R R0, SR_TID.X ;  /* 0x0000000000007919 */ /* 0x000e620000002100 */
[----:B------:R-:W-:Y:S01]  /*0b70*/  S2UR UR4, SR_CTAID.X ;  /* 0x00000000000479c3 */ /* 0x000fe20000002500 */
[----:B------:R-:W2:Y:S01]  /*0b80*/  LDCU UR10, c[0x0][0x39c] ;  /* 0x00007380ff0a77ac */ /* 0x000ea20008000800 */
[----:B------:R-:W3:Y:S06]  /*0b90*/  LDCU.64 UR6, c[0x0][0x390] ;  /* 0x00007200ff0677ac */ /* 0x000eec0008000a00 */
[----:B------:R-:W2:Y:S01]  /*0ba0*/  S2UR UR5, SR_CTAID.Y ;  /* 0x00000000000579c3 */ /* 0x000ea20000002600 */
[----:B-1----:R-:W-:Y:S01]  /*0bb0*/  IMAD.SHL.U32 R3, R0, 0x8, RZ ;  /* 0x0000000800037824 */ /* 0x002fe200078e00ff */
[----:B------:R-:W-:Y:S01]  /*0bc0*/  SHF.R.U32.HI R2, RZ, 0x4, R0 ;  /* 0x00000004ff027819 */ /* 0x000fe20000011600 */
[----:B--2---:R-:W-:-:S03]  /*0bd0*/  UIMAD UR4, UR4, UR10, UR5 ;  /* 0x0000000a040472a4 */ /* 0x004fc6000f8e0205 */
[----:B------:R-:W-:Y:S01]  /*0be0*/  LOP3.LUT R3, R3, 0x78, RZ, 0xc0, !PT ;  /* 0x0000007803037812 */ /* 0x000fe200078ec0ff */
[----:B------:R-:W-:Y:S01]  /*0bf0*/  IMAD R0, R2, UR10, RZ ;  /* 0x0000000a02007c24 */ /* 0x000fe2000f8e02ff */
[----:B------:R-:W-:-:S03]  /*0c00*/  USHF.L.U32 UR4, UR4, 0x7, URZ ;  /* 0x0000000704047899 */ /* 0x000fc600080006ff */
[----:B------:R-:W-:Y:S01]  /*0c10*/  IMAD R0, R0, 0x8, R3 ;  /* 0x0000000800007824 */ /* 0x000fe200078e0203 */
[----:B------:R-:W-:-:S03]  /*0c20*/  USHF.R.S32.HI UR5, URZ, 0x1f, UR4 ;  /* 0x0000001fff057899 */ /* 0x000fc60008011404 */
[C---:B------:R-:W-:Y:S01]  /*0c30*/  VIADD R2, R0.reuse, UR10 ;  /* 0x0000000a00027c36 */ /* 0x040fe20008000000 */
[----:B------:R-:W-:-:S04]  /*0c40*/  IADD3 R3, P0, PT, R0, UR4, RZ ;  /* 0x0000000400037c10 */ /* 0x000fc8000ff1e0ff */
[----:B------:R-:W-:Y:S01]  /*0c50*/  LEA.HI.X.SX32 R72, R0, UR5, 0x1, P0 ;  /* 0x0000000500487c11 */ /* 0x000fe200080f0eff */
[C---:B------:R-:W-:Y:S01]  /*0c60*/  VIADD R0, R2.reuse, UR10 ;  /* 0x0000000a02007c36 */ /* 0x040fe20008000000 */
[C---:B------:R-:W-:Y:S02]  /*0c70*/  IADD3 R69, P1, PT, R2.reuse, UR4, RZ ;  /* 0x0000000402457c10 */ /* 0x040fe4000ff3e0ff */
[C---:B---3--:R-:W-:Y:S02]  /*0c80*/  LEA R70, P0, R3.reuse, UR6, 0x2 ;  /* 0x0000000603467c11 */ /* 0x048fe4000f8010ff */
[----:B------:R-:W-:Y:S02]  /*0c90*/  LEA.HI.X.SX32 R2, R2, UR5, 0x1, P1 ;  /* 0x0000000502027c11 */ /* 0x000fe400088f0eff */
[----:B------:R-:W-:Y:S01]  /*0ca0*/  LEA.HI.X R71, R3, UR7, R72, 0x2, P0 ;  /* 0x0000000703477c11 */ /* 0x000fe200080f1448 */
[----:B------:R-:W-:Y:S01]  /*0cb0*/  VIADD R72, R0, UR10 ;  /* 0x0000000a00487c36 */ /* 0x000fe20008000000 */
[----:B------:R-:W-:-:S02]  /*0cc0*/  LEA R68, P1, R69, UR6, 0x2 ;  /* 0x0000000645447c11 */ /* 0x000fc4000f8210ff */
[C---:B------:R-:W-:Y:S01]  /*0cd0*/  IADD3 R3, P0, PT, R0.reuse, UR4, RZ ;  /* 0x0000000400037c10 */ /* 0x040fe2000ff1e0ff */
[----:B0-----:R0:W-:Y:S01]  /*0ce0*/  STG.E.128 desc[UR8][R70.64], R20 ;  /* 0x0000001446007986 */ /* 0x0011e2000c101d08 */
[----:B------:R-:W-:Y:S02]  /*0cf0*/  LEA.HI.X R69, R69, UR7, R2, 0x2, P1 ;  /* 0x0000000745457c11 */ /* 0x000fe400088f1402 */
[----:B------:R-:W-:Y:S01]  /*0d00*/  LEA.HI.X.SX32 R0, R0, UR5, 0x1, P0 ;  /* 0x0000000500007c11 */ /* 0x000fe200080f0eff */
[----:B------:R1:W-:Y:S01]  /*0d10*/  STG.E.128 desc[UR8][R70.64+0x10], R24 ;  /* 0x0000101846007986 */ /* 0x0003e2000c101d08 */
[C---:B------:R-:W-:Y:S02]  /*0d20*/  LEA R2, P0, R3.reuse, UR6, 0x2 ;  /* 0x0000000603027c11 */ /* 0x040fe4000f8010ff */
[----:B------:R-:W-:Y:S01]  /*0d30*/  IADD3 R73, P1, PT, R72, UR4, RZ ;  /* 0x0000000448497c10 */ /* 0x000fe2000ff3e0ff */
[----:B------:R-:W-:Y:S01]  /*0d40*/  STG.E.128 desc[UR8][R68.64], R28 ;  /* 0x0000001c44007986 */ /* 0x000fe2000c101d08 */
[----:B------:R-:W-:-:S02]  /*0d50*/  LEA.HI.X R3, R3, UR7, R0, 0x2, P0 ;  /* 0x0000000703037c11 */ /* 0x000fc400080f1400 */
[C---:B------:R-:W-:Y:S01]  /*0d60*/  IADD3 R0, PT, PT, R72.reuse, UR10, RZ ;  /* 0x0000000a48007c10 */ /* 0x040fe2000fffe0ff */
[----:B------:R-:W-:Y:S01]  /*0d70*/  STG.E.128 desc[UR8][R68.64+0x10], R32 ;  /* 0x0000102044007986 */ /* 0x000fe2000c101d08 */
[----:B------:R-:W-:Y:S02]  /*0d80*/  LEA.HI.X.SX32 R76, R72, UR5, 0x1, P1 ;  /* 0x00000005484c7c11 */ /* 0x000fe400088f0eff */
[C---:B------:R-:W-:Y:S01]  /*0d90*/  LEA R72, P0, R73.reuse, UR6, 0x2 ;  /* 0x0000000649487c11 */ /* 0x040fe2000f8010ff */
[----:B------:R-:W-:Y:S01]  /*0da0*/  STG.E.128 desc[UR8][R2.64], R36 ;  /* 0x0000002402007986 */ /* 0x000fe2000c101d08 */
[C---:B------:R-:W-:Y:S01]  /*0db0*/  IADD3 R74, P1, PT, R0.reuse, UR4, RZ ;  /* 0x00000004004a7c10 */ /* 0x040fe2000ff3e0ff */
[C---:B0-----:R-:W-:Y:S01]  /*0dc0*/  VIADD R22, R0.reuse, UR10 ;  /* 0x0000000a00167c36 */ /* 0x041fe20008000000 */
[----:B------:R-:W-:Y:S01]  /*0dd0*/  LEA.HI.X R73, R73, UR7, R76, 0x2, P0 ;  /* 0x0000000749497c11 */ /* 0x000fe200080f144c */
[----:B------:R0:W-:Y:S01]  /*0de0*/  STG.E.128 desc[UR8][R2.64+0x10], R40 ;  /* 0x0000102802007986 */ /* 0x0001e2000c101d08 */
[----:B------:R-:W-:Y:S01]  /*0df0*/  LEA.HI.X.SX32 R21, R0, UR5, 0x1, P1 ;  /* 0x0000000500157c11 */ /* 0x000fe200088f0eff */
[----:B------:R-:W-:Y:S01]  /*0e00*/  VIADD R0, R22, UR10 ;  /* 0x0000000a16007c36 */ /* 0x000fe20008000000 */
[----:B------:R-:W-:Y:S01]  /*0e10*/  LEA R20, P0, R74, UR6, 0x2 ;  /* 0x000000064a147c11 */ /* 0x000fe2000f8010ff */
[----:B------:R-:W-:Y:S01]  /*0e20*/  STG.E.128 desc[UR8][R72.64], R44 ;  /* 0x0000002c48007986 */ /* 0x000fe2000c101d08 */
[----:B------:R-:W-:-:S02]  /*0e30*/  IADD3 R23, P1, PT, R22, UR4, RZ ;  /* 0x0000000416177c10 */ /* 0x000fc4000ff3e0ff */
[----:B------:R-:W-:Y:S01]  /*0e40*/  LEA.HI.X R21, R74, UR7, R21, 0x2, P0 ;  /* 0x000000074a157c11 */ /* 0x000fe200080f1415 */
[----:B------:R-:W-:Y:S01]  /*0e50*/  STG.E.128 desc[UR8][R72.64+0x10], R48 ;  /* 0x0000103048007986 */ /* 0x000fe2000c101d08 */
[----:B-1----:R-:W-:Y:S02]  /*0e60*/  LEA.HI.X.SX32 R24, R22, UR5, 0x1, P1 ;  /* 0x0000000516187c11 */ /* 0x002fe400088f0eff */
[C---:B------:R-:W-:Y:S01]  /*0e70*/  LEA R22, P0, R23.reuse, UR6, 0x2 ;  /* 0x0000000617167c11 */ /* 0x040fe2000f8010ff */
[----:B------:R-:W-:Y:S03]  /*0e80*/  STG.E.128 desc[UR8][R20.64], R52 ;  /* 0x0000003414007986 */ /* 0x000fe6000c101d08 */
[----:B------:R-:W-:Y:S01]  /*0e90*/  LEA.HI.X R23, R23, UR7, R24, 0x2, P0 ;  /* 0x0000000717177c11 */ /* 0x000fe200080f1418 */
[C---:B------:R-:W-:Y:S01]  /*0ea0*/  VIADD R24, R0.reuse, UR10 ;  /* 0x0000000a00187c36 */ /* 0x040fe20008000000 */
[----:B------:R-:W-:Y:S01]  /*0eb0*/  IADD3 R26, P0, PT, R0, UR4, RZ ;  /* 0x00000004001a7c10 */ /* 0x000fe2000ff1e0ff */
[----:B------:R-:W-:Y:S03]  /*0ec0*/  STG.E.128 desc[UR8][R20.64+0x10], R56 ;  /* 0x0000103814007986 */ /* 0x000fe6000c101d08 */
[----:B------:R-:W-:Y:S01]  /*0ed0*/  IADD3 R25, P1, PT, R24, UR4, RZ ;  /* 0x0000000418197c10 */ /* 0x000fe2000ff3e0ff */
[----:B------:R-:W-:Y:S01]  /*0ee0*/  STG.E.128 desc[UR8][R22.64], R60 ;  /* 0x0000003c16007986 */ /* 0x000fe2000c101d08 */
[----:B0-----:R-:W-:-:S02]  /*0ef0*/  LEA.HI.X.SX32 R3, R0, UR5, 0x1, P0 ;  /* 0x0000000500037c11 */ /* 0x001fc400080f0eff */
[----:B------:R-:W-:Y:S01]  /*0f00*/  LEA R2, P0, R26, UR6, 0x2 ;  /* 0x000000061a027c11 */ /* 0x000fe2000f8010ff */
[----:B------:R-:W-:Y:S01]  /*0f10*/  STG.E.128 desc[UR8][R22.64+0x10], R64 ;  /* 0x0000104016007986 */ /* 0x000fe2000c101d08 */
[----:B------:R-:W-:Y:S02]  /*0f20*/  LEA.HI.X.SX32 R0, R24, UR5, 0x1, P1 ;  /* 0x0000000518007c11 */ /* 0x000fe400088f0eff */
[C---:B------:R-:W-:Y:S02]  /*0f30*/  LEA R24, P1, R25.reuse, UR6, 0x2 ;  /* 0x0000000619187c11 */ /* 0x040fe4000f8210ff */
[----:B------:R-:W-:Y:S02]  /*0f40*/  LEA.HI.X R3, R26, UR7, R3, 0x2, P0 ;  /* 0x000000071a037c11 */ /* 0x000fe400080f1403 */
[----:B------:R-:W-:-:S03]  /*0f50*/  LEA.HI.X R25, R25, UR7, R0, 0x2, P1 ;  /* 0x0000000719197c11 */ /* 0x000fc600088f1400 */
[----:B------:R-:W-:Y:S04]  /*0f60*/  STG.E.128 desc[UR8][R2.64], R16 ;  /* 0x0000001002007986 */ /* 0x000fe8000c101d08 */
[----:B------:R-:W-:Y:S04]  /*0f70*/  STG.E.128 desc[UR8][R2.64+0x10], R12 ;  /* 0x0000100c02007986 */ /* 0x000fe8000c101d08 */
[----:B------:R-:W-:Y:S04]  /*0f80*/  STG.E.128 desc[UR8][R24.64], R8 ;  /* 0x0000000818007986 */ /* 0x000fe8000c101d08 */
[----:B------:R-:W-:Y:S01]  /*0f90*/  STG.E.128 desc[UR8][R24.64+0x10], R4 ;  /* 0x0000100418007986 */ /* 0x000fe2000c101d08 */
[----:B------:R-:W-:Y:S05]  /*0fa0*/  EXIT ;  /* 0x000000000000794d */ /* 0x000fea0003800000 */
.L_x_3:
[----:B------:R-:W-:-:S00]  /*0fb0*/  BRA `(.L_x_3) ;  /* 0xfffffffc00fc7947 */ /* 0x000fc0000383ffff */
[----:B------:R-:W-:-:S00]  /*0fc0*/  NOP ;  /* 0x0000000000007918 */ /* 0x000fc00000000000 */
        /* <DEDUP_REMOVED lines=11> */
.L_x_4:


//--------------------- .nv.shared._Z4gemmILi128ELi128ELi16ELi8ELi8EEvPfS0_S0_iii --------------------------
	.section	.nv.shared._Z4gemmILi128ELi128ELi16ELi8ELi8EEvPfS0_S0_iii,"aw",@nobits
	.sectionflags	@""
	.align	4
.nv.shared._Z4gemmILi128ELi128ELi16ELi8ELi8EEvPfS0_S0_iii:
	.zero		17408


//--------------------- .nv.shared.reserved.0     --------------------------
	.section	.nv.shared.reserved.0,"aw",@nobits
	.weak		__nv_reservedSMEM_offset_0_alias
	.size		__nv_reservedSMEM_offset_0_alias, 0, 64
	.other		__nv_reservedSMEM_offset_0_alias,@"STO_CUDA_RESERVED_SHARED STV_DEFAULT"
__nv_reservedSMEM_offset_0_alias:
	.zero		0
	.zero		64


//--------------------- .nv.constant0._Z4gemmILi128ELi128ELi16ELi8ELi8EEvPfS0_S0_iii --------------------------
	.section	.nv.constant0._Z4gemmILi128ELi128ELi16ELi8ELi8EEvPfS0_S0_iii,"a",@progbits
	.sectionflags	@""
	.align	4
.nv.constant0._Z4gemmILi128ELi128ELi16ELi8ELi8EEvPfS0_S0_iii:
	.zero		932


//--------------------- SYMBOLS --------------------------

	.type		.nv.reservedSmem.offset0,@object
	.size		.nv.reservedSmem.offset0,0x4
	.type		.nv.reservedSmem.cap,@object
	.size		.nv.reservedSmem.cap,0x4
